	.headerflags	@"EF_CUDA_TEXMODE_UNIFIED EF_CUDA_64BIT_ADDRESS EF_CUDA_ACCELERATORS EF_CUDA_SM90 EF_CUDA_VIRTUAL_SM(EF_CUDA_SM90)"
	.elftype	@"ET_EXEC"


//--------------------- .nv.info                  --------------------------
	.section	.nv.info,"",@"SHT_CUDA_INFO"
	.align	4


	//----- nvinfo : EIATTR_REGCOUNT
	.align		4
        /*0000*/ 	.byte	0x04, 0x2f
        /*0002*/ 	.short	(.L_3 - .L_2)
	.align		4
.L_2:
        /*0004*/ 	.word	index@(layer_norm_gated_fwd_kernel)
        /*0008*/ 	.word	0x0000001f


	//----- nvinfo : EIATTR_FRAME_SIZE
	.align		4
.L_3:
        /*000c*/ 	.byte	0x04, 0x11
        /*000e*/ 	.short	(.L_5 - .L_4)
	.align		4
.L_4:
        /*0010*/ 	.word	index@(layer_norm_gated_fwd_kernel)
        /*0014*/ 	.word	0x00000000


	//----- nvinfo : EIATTR_MIN_STACK_SIZE
	.align		4
.L_5:
        /*0018*/ 	.byte	0x04, 0x12
        /*001a*/ 	.short	(.L_7 - .L_6)
	.align		4
.L_6:
        /*001c*/ 	.word	index@(layer_norm_gated_fwd_kernel)
        /*0020*/ 	.word	0x00000000
.L_7:


//--------------------- .nv.info.layer_norm_gated_fwd_kernel --------------------------
	.section	.nv.info.layer_norm_gated_fwd_kernel,"",@"SHT_CUDA_INFO"
	.sectionflags	@""
	.align	4


	//----- nvinfo : EIATTR_CUDA_API_VERSION
	.align		4
        /*0000*/ 	.byte	0x04, 0x37
        /*0002*/ 	.short	(.L_9 - .L_8)
.L_8:
        /*0004*/ 	.word	0x00000080


	//----- nvinfo : EIATTR_KPARAM_INFO
	.align		4
.L_9:
        /*0008*/ 	.byte	0x04, 0x17
        /*000a*/ 	.short	(.L_11 - .L_10)
.L_10:
        /*000c*/ 	.word	0x00000000
        /*0010*/ 	.short	0x0007
        /*0012*/ 	.short	0x0030
        /*0014*/ 	.byte	0x00, 0xf4, 0x21, 0x00


	//----- nvinfo : EIATTR_KPARAM_INFO
	.align		4
.L_11:
        /*0018*/ 	.byte	0x04, 0x17
        /*001a*/ 	.short	(.L_13 - .L_12)
.L_12:
        /*001c*/ 	.word	0x00000000
        /*0020*/ 	.short	0x0006
        /*0022*/ 	.short	0x002c
        /*0024*/ 	.byte	0x00, 0xf0, 0x11, 0x00


	//----- nvinfo : EIATTR_KPARAM_INFO
	.align		4
.L_13:
        /*0028*/ 	.byte	0x04, 0x17
        /*002a*/ 	.short	(.L_15 - .L_14)
.L_14:
        /*002c*/ 	.word	0x00000000
        /*0030*/ 	.short	0x0005
        /*0032*/ 	.short	0x0028
        /*0034*/ 	.byte	0x00, 0xf0, 0x11, 0x00


	//----- nvinfo : EIATTR_KPARAM_INFO
	.align		4
.L_15:
        /*0038*/ 	.byte	0x04, 0x17
        /*003a*/ 	.short	(.L_17 - .L_16)
.L_16:
        /*003c*/ 	.word	0x00000000
        /*0040*/ 	.short	0x0004
        /*0042*/ 	.short	0x0020
        /*0044*/ 	.byte	0x00, 0xf4, 0x21, 0x00


	//----- nvinfo : EIATTR_KPARAM_INFO
	.align		4
.L_17:
        /*0048*/ 	.byte	0x04, 0x17
        /*004a*/ 	.short	(.L_19 - .L_18)
.L_18:
        /*004c*/ 	.word	0x00000000
        /*0050*/ 	.short	0x0003
        /*0052*/ 	.short	0x0018
        /*0054*/ 	.byte	0x00, 0xf4, 0x21, 0x00


	//----- nvinfo : EIATTR_KPARAM_INFO
	.align		4
.L_19:
        /*0058*/ 	.byte	0x04, 0x17
        /*005a*/ 	.short	(.L_21 - .L_20)
.L_20:
        /*005c*/ 	.word	0x00000000
        /*0060*/ 	.short	0x0002
        /*0062*/ 	.short	0x0010
        /*0064*/ 	.byte	0x00, 0xf4, 0x21, 0x00


	//----- nvinfo : EIATTR_KPARAM_INFO
	.align		4
.L_21:
        /*0068*/ 	.byte	0x04, 0x17
        /*006a*/ 	.short	(.L_23 - .L_22)
.L_22:
        /*006c*/ 	.word	0x00000000
        /*0070*/ 	.short	0x0001
        /*0072*/ 	.short	0x0008
        /*0074*/ 	.byte	0x00, 0xf4, 0x21, 0x00


	//----- nvinfo : EIATTR_KPARAM_INFO
	.align		4
.L_23:
        /*0078*/ 	.byte	0x04, 0x17
        /*007a*/ 	.short	(.L_25 - .L_24)
.L_24:
        /*007c*/ 	.word	0x00000000
        /*0080*/ 	.short	0x0000
        /*0082*/ 	.short	0x0000
        /*0084*/ 	.byte	0x00, 0xf4, 0x21, 0x00


	//----- nvinfo : EIATTR_SPARSE_MMA_MASK
	.align		4
.L_25:
        /*0088*/ 	.byte	0x03, 0x50
        /*008a*/ 	.short	0x0000


	//----- nvinfo : EIATTR_MAXREG_COUNT
	.align		4
        /*008c*/ 	.byte	0x03, 0x1b
        /*008e*/ 	.short	0x0080


	//----- nvinfo : EIATTR_COOP_GROUP_MASK_REGIDS
	.align		4
        /*0090*/ 	.byte	0x04, 0x29
        /*0092*/ 	.short	(.L_27 - .L_26)


	//   ....[0]....
.L_26:
        /*0094*/ 	.word	0xffffffff


	//   ....[1]....
        /*0098*/ 	.word	0xffffffff


	//   ....[2]....
        /*009c*/ 	.word	0xffffffff


	//   ....[3]....
        /*00a0*/ 	.word	0xffffffff


	//----- nvinfo : EIATTR_COOP_GROUP_INSTR_OFFSETS
	.align		4
.L_27:
        /*00a4*/ 	.byte	0x04, 0x28
        /*00a6*/ 	.short	(.L_29 - .L_28)


	//   ....[0]....
.L_28:
        /*00a8*/ 	.word	0x00000340


	//   ....[1]....
        /*00ac*/ 	.word	0x00000370


	//   ....[2]....
        /*00b0*/ 	.word	0x000003a0


	//   ....[3]....
        /*00b4*/ 	.word	0x000003d0


	//----- nvinfo : EIATTR_EXIT_INSTR_OFFSETS
	.align		4
.L_29:
        /*00b8*/ 	.byte	0x04, 0x1c
        /*00ba*/ 	.short	(.L_31 - .L_30)


	//   ....[0]....
.L_30:
        /*00bc*/ 	.word	0x00000fe0


	//   ....[1]....
        /*00c0*/ 	.word	0x00001000


	//----- nvinfo : EIATTR_REQNTID
	.align		4
.L_31:
        /*00c4*/ 	.byte	0x04, 0x10
        /*00c6*/ 	.short	(.L_33 - .L_32)
.L_32:
        /*00c8*/ 	.word	0x00000200
        /*00cc*/ 	.word	0x00000001
        /*00d0*/ 	.word	0x00000001


	//----- nvinfo : EIATTR_CBANK_PARAM_SIZE
	.align		4
.L_33:
        /*00d4*/ 	.byte	0x03, 0x19
        /*00d6*/ 	.short	0x0038


	//----- nvinfo : EIATTR_PARAM_CBANK
	.align		4
        /*00d8*/ 	.byte	0x04, 0x0a
        /*00da*/ 	.short	(.L_35 - .L_34)
	.align		4
.L_34:
        /*00dc*/ 	.word	index@(.nv.constant0.layer_norm_gated_fwd_kernel)
        /*00e0*/ 	.short	0x0210
        /*00e2*/ 	.short	0x0038


	//----- nvinfo : EIATTR_SW_WAR
	.align		4
.L_35:
        /*00e4*/ 	.byte	0x04, 0x36
        /*00e6*/ 	.short	(.L_37 - .L_36)
.L_36:
        /*00e8*/ 	.word	0x00000008
.L_37:


//--------------------- .nv.callgraph             --------------------------
	.section	.nv.callgraph,"",@"SHT_CUDA_CALLGRAPH"
	.align	4
	.sectionentsize	8
	.align		4
        /*0000*/ 	.word	0x00000000
	.align		4
        /*0004*/ 	.word	0xffffffff
	.align		4
        /*0008*/ 	.word	0x00000000
	.align		4
        /*000c*/ 	.word	0xfffffffe
	.align		4
        /*0010*/ 	.word	0x00000000
	.align		4
        /*0014*/ 	.word	0xfffffffd
	.align		4
        /*0018*/ 	.word	0x00000000
	.align		4
        /*001c*/ 	.word	0xfffffffc


//--------------------- .nv.constant4             --------------------------
	.section	.nv.constant4,"a",@progbits
	.align	8
	.align		8
.nv.constant4:
        /*0000*/ 	.dword	_$_str
	.align		8
        /*0008*/ 	.dword	_$_str_$_2


//--------------------- .text.layer_norm_gated_fwd_kernel --------------------------
	.section	.text.layer_norm_gated_fwd_kernel,"ax",@progbits
	.sectionflags	@"SHF_BARRIERS=1"
	.align	128
        .global         layer_norm_gated_fwd_kernel
        .type           layer_norm_gated_fwd_kernel,@function
        .size           layer_norm_gated_fwd_kernel,(.L_x_1 - layer_norm_gated_fwd_kernel)
        .other          layer_norm_gated_fwd_kernel,@"STO_CUDA_ENTRY STV_DEFAULT"
layer_norm_gated_fwd_kernel:
.text.layer_norm_gated_fwd_kernel:
[----:B------:R-:W0:Y:S01]  /*0000*/  LDC R1, c[0x0][0x28] ;  /* 0x00000a00ff017b82 */ /* 0x000e220000000800 */
[----:B------:R-:W1:Y:S01]  /*0010*/  S2R R11, SR_TID.X ;  /* 0x00000000000b7919 */ /* 0x000e620000002100 */
[----:B------:R-:W-:Y:S01]  /*0020*/  ULDC UR9, c[0x0][0x23c] ;  /* 0x00008f0000097ab9 */ /* 0x000fe20000000800 */
[----:B------:R-:W-:Y:S01]  /*0030*/  ULDC.64 UR4, c[0x0][0x210] ;  /* 0x0000840000047ab9 */ /* 0x000fe20000000a00 */
[----:B------:R-:W-:Y:S01]  /*0040*/  USHF.R.S32.HI UR8, URZ, 0x1f, UR9 ;  /* 0x0000001f3f087899 */ /* 0x000fe20008011409 */
[----:B------:R-:W2:Y:S01]  /*0050*/  S2R R8, SR_CTAID.X ;  /* 0x0000000000087919 */ /* 0x000ea20000002500 */
[----:B------:R-:W-:Y:S02]  /*0060*/  ULDC.64 UR6, c[0x0][0x208] ;  /* 0x0000820000067ab9 */ /* 0x000fe40000000a00 */
[----:B------:R-:W3:Y:S01]  /*0070*/  LDC R25, c[0x0][0x238] ;  /* 0x00008e00ff197b82 */ /* 0x000ee20000000800 */
[----:B-1----:R-:W-:Y:S02]  /*0080*/  SHF.R.U32.HI R17, RZ, 0x4, R11 ;  /* 0x00000004ff117819 */ /* 0x002fe4000001160b */
[----:B------:R-:W-:-:S02]  /*0090*/  SHF.L.U32 R0, R11, 0x3, RZ ;  /* 0x000000030b007819 */ /* 0x000fc400000006ff */
[----:B--2---:R-:W-:Y:S02]  /*00a0*/  SHF.L.U32 R8, R8, 0x5, RZ ;  /* 0x0000000508087819 */ /* 0x004fe400000006ff */
[----:B------:R-:W-:Y:S02]  /*00b0*/  SGXT.U32 R17, R17, 0x5 ;  /* 0x000000051111781a */ /* 0x000fe40000000000 */
[----:B------:R-:W-:Y:S02]  /*00c0*/  LOP3.LUT R0, R0, 0x78, RZ, 0xc0, !PT ;  /* 0x0000007800007812 */ /* 0x000fe400078ec0ff */
[----:B------:R-:W-:Y:S02]  /*00d0*/  LOP3.LUT R4, R17, R8, RZ, 0xfc, !PT ;  /* 0x0000000811047212 */ /* 0x000fe400078efcff */
[----:B------:R-:W-:Y:S01]  /*00e0*/  SHF.R.S32.HI R9, RZ, 0x1f, R8 ;  /* 0x0000001fff097819 */ /* 0x000fe20000011408 */
[----:B------:R-:W-:Y:S01]  /*00f0*/  IMAD.WIDE.U32 R2, R0, 0x2, RZ ;  /* 0x0000000200027825 */ /* 0x000fe200078e00ff */
[----:B------:R-:W-:-:S02]  /*0100*/  SHF.L.U32 R5, R4, 0x8, RZ ;  /* 0x0000000804057819 */ /* 0x000fc400000006ff */
[----:B------:R-:W-:Y:S02]  /*0110*/  ISETP.GT.AND P0, PT, R8, -0x1, PT ;  /* 0xffffffff0800780c */ /* 0x000fe40003f04270 */
[C---:B------:R-:W-:Y:S02]  /*0120*/  ISETP.LT.U32.AND P1, PT, R4.reuse, UR9, PT ;  /* 0x0000000904007c0c */ /* 0x040fe4000bf21070 */
[----:B------:R-:W-:Y:S02]  /*0130*/  SHF.L.U64.HI R7, R4, 0x8, R9 ;  /* 0x0000000804077819 */ /* 0x000fe40000010209 */
[----:B------:R-:W-:Y:S02]  /*0140*/  LOP3.LUT R12, R5, R2, RZ, 0xfc, !PT ;  /* 0x00000002050c7212 */ /* 0x000fe400078efcff */
[----:B------:R-:W-:Y:S02]  /*0150*/  CS2R R4, SRZ ;  /* 0x0000000000047805 */ /* 0x000fe4000001ff00 */
[----:B------:R-:W-:-:S02]  /*0160*/  ISETP.LT.AND.EX P0, PT, R9, UR8, P0, P1 ;  /* 0x0000000809007c0c */ /* 0x000fc40008701310 */
[----:B------:R-:W-:Y:S02]  /*0170*/  LOP3.LUT R0, R7, R3, RZ, 0xfc, !PT ;  /* 0x0000000307007212 */ /* 0x000fe400078efcff */
[----:B------:R-:W-:Y:S02]  /*0180*/  CS2R R6, SRZ ;  /* 0x0000000000067805 */ /* 0x000fe4000001ff00 */
[----:B------:R-:W-:-:S04]  /*0190*/  IADD3 R20, P1, R12, UR4, RZ ;  /* 0x000000040c147c10 */ /* 0x000fc8000ff3e0ff */
[----:B------:R-:W-:-:S05]  /*01a0*/  IADD3.X R21, R0, UR5, RZ, P1, !PT ;  /* 0x0000000500157c10 */ /* 0x000fca0008ffe4ff */
[----:B------:R-:W2:Y:S01]  /*01b0*/  @P0 LDG.E.128 R4, desc[UR6][R20.64] ;  /* 0x0000000614040981 */ /* 0x000ea2000c1e1d00 */
[----:B------:R-:W1:Y:S01]  /*01c0*/  S2UR UR5, SR_CgaCtaId ;  /* 0x00000000000579c3 */ /* 0x000e620000008800 */
[----:B------:R-:W-:Y:S01]  /*01d0*/  HFMA2.MMA R22, -RZ, RZ, 1.625, 0 ;  /* 0x3e800000ff167435 */ /* 0x000fe200000001ff */
[----:B------:R-:W-:Y:S02]  /*01e0*/  UMOV UR4, 0x400 ;  /* 0x0000040000047882 */ /* 0x000fe40000000000 */
[----:B-1----:R-:W-:Y:S01]  /*01f0*/  ULEA UR4, UR5, UR4, 0x18 ;  /* 0x0000000405047291 */ /* 0x002fe2000f8ec03f */
[C---:B--2---:R-:W-:Y:S02]  /*0200*/  PRMT R13, R4.reuse, 0x7632, R13 ;  /* 0x00007632040d7816 */ /* 0x044fe4000000000d */
[----:B------:R-:W-:Y:S02]  /*0210*/  SHF.L.U32 R14, R4, 0x10, RZ ;  /* 0x00000010040e7819 */ /* 0x000fe400000006ff */
[----:B------:R-:W-:-:S02]  /*0220*/  SHF.L.U32 R13, R13, 0x10, RZ ;  /* 0x000000100d0d7819 */ /* 0x000fc400000006ff */
[C---:B------:R-:W-:Y:S02]  /*0230*/  PRMT R18, R5.reuse, 0x7632, R18 ;  /* 0x0000763205127816 */ /* 0x040fe40000000012 */
[----:B------:R-:W-:Y:S01]  /*0240*/  SHF.L.U32 R15, R5, 0x10, RZ ;  /* 0x00000010050f7819 */ /* 0x000fe200000006ff */
[----:B------:R-:W-:Y:S01]  /*0250*/  FMUL R19, R13, R13 ;  /* 0x0000000d0d137220 */ /* 0x000fe20000400000 */
[----:B------:R-:W-:Y:S02]  /*0260*/  SHF.L.U32 R18, R18, 0x10, RZ ;  /* 0x0000001012127819 */ /* 0x000fe400000006ff */
[C---:B------:R-:W-:Y:S01]  /*0270*/  PRMT R21, R7.reuse, 0x7632, R21 ;  /* 0x0000763207157816 */ /* 0x040fe20000000015 */
[----:B------:R-:W-:Y:S01]  /*0280*/  FFMA R4, R14, R14, R19 ;  /* 0x0000000e0e047223 */ /* 0x000fe20000000013 */
[C---:B------:R-:W-:Y:S02]  /*0290*/  SHF.L.U32 R19, R6.reuse, 0x10, RZ ;  /* 0x0000001006137819 */ /* 0x040fe400000006ff */
[----:B------:R-:W-:Y:S01]  /*02a0*/  SHF.L.U32 R23, R7, 0x10, RZ ;  /* 0x0000001007177819 */ /* 0x000fe200000006ff */
[--C-:B------:R-:W-:Y:S01]  /*02b0*/  FFMA R5, R15, R15, R4.reuse ;  /* 0x0000000f0f057223 */ /* 0x100fe20000000004 */
[----:B------:R-:W-:-:S02]  /*02c0*/  PRMT R4, R6, 0x7632, R4 ;  /* 0x0000763206047816 */ /* 0x000fc40000000004 */
[----:B------:R-:W-:Y:S01]  /*02d0*/  SHF.L.U32 R21, R21, 0x10, RZ ;  /* 0x0000001015157819 */ /* 0x000fe200000006ff */
[----:B------:R-:W-:Y:S01]  /*02e0*/  FFMA R6, R18, R18, R5 ;  /* 0x0000001212067223 */ /* 0x000fe20000000005 */
[----:B------:R-:W-:-:S03]  /*02f0*/  SHF.L.U32 R20, R4, 0x10, RZ ;  /* 0x0000001004147819 */ /* 0x000fc600000006ff */
[----:B------:R-:W-:-:S04]  /*0300*/  FFMA R5, R19, R19, R6 ;  /* 0x0000001313057223 */ /* 0x000fc80000000006 */
[----:B------:R-:W-:-:S04]  /*0310*/  FFMA R4, R20, R20, R5 ;  /* 0x0000001414047223 */ /* 0x000fc80000000005 */
[----:B------:R-:W-:-:S04]  /*0320*/  FFMA R4, R23, R23, R4 ;  /* 0x0000001717047223 */ /* 0x000fc80000000004 */
[----:B------:R-:W-:-:S05]  /*0330*/  FFMA R4, R21, R21, R4 ;  /* 0x0000001515047223 */ /* 0x000fca0000000004 */
[----:B------:R-:W1:Y:S02]  /*0340*/  SHFL.BFLY PT, R5, R4, 0x8, 0x1f ;  /* 0x0d001f0004057f89 */ /* 0x000e6400000e0000 */
[----:B-1----:R-:W-:Y:S01]  /*0350*/  FADD R5, R4, R5 ;  /* 0x0000000504057221 */ /* 0x002fe20000000000 */
[----:B------:R-:W-:-:S04]  /*0360*/  LOP3.LUT R4, R11, 0x1f, RZ, 0xc0, !PT ;  /* 0x0000001f0b047812 */ /* 0x000fc800078ec0ff */
[----:B------:R-:W1:Y:S01]  /*0370*/  SHFL.BFLY PT, R6, R5, 0x4, 0x1f ;  /* 0x0c801f0005067f89 */ /* 0x000e6200000e0000 */
[----:B------:R-:W-:Y:S01]  /*0380*/  LEA R4, R4, UR4, 0x2 ;  /* 0x0000000404047c11 */ /* 0x000fe2000f8e10ff */
[----:B-1----:R-:W-:-:S05]  /*0390*/  FADD R6, R5, R6 ;  /* 0x0000000605067221 */ /* 0x002fca0000000000 */
[----:B------:R-:W1:Y:S02]  /*03a0*/  SHFL.BFLY PT, R7, R6, 0x2, 0x1f ;  /* 0x0c401f0006077f89 */ /* 0x000e6400000e0000 */
[----:B-1----:R-:W-:Y:S01]  /*03b0*/  FADD R7, R6, R7 ;  /* 0x0000000706077221 */ /* 0x002fe20000000000 */
[----:B------:R-:W-:-:S04]  /*03c0*/  LOP3.LUT R6, R8, 0x1f, R11, 0xf8, !PT ;  /* 0x0000001f08067812 */ /* 0x000fc800078ef80b */
[----:B------:R-:W1:Y:S02]  /*03d0*/  SHFL.BFLY PT, R10, R7, 0x1, 0x1f ;  /* 0x0c201f00070a7f89 */ /* 0x000e6400000e0000 */
[----:B-1----:R-:W-:Y:S01]  /*03e0*/  FADD R10, R7, R10 ;  /* 0x0000000a070a7221 */ /* 0x002fe20000000000 */
[----:B------:R-:W-:Y:S01]  /*03f0*/  LEA R7, R17, UR4, 0x2 ;  /* 0x0000000411077c11 */ /* 0x000fe2000f8e10ff */
[----:B------:R-:W-:Y:S02]  /*0400*/  ULDC.64 UR4, c[0x0][0x230] ;  /* 0x00008c0000047ab9 */ /* 0x000fe40000000a00 */
[----:B---3--:R-:W-:-:S04]  /*0410*/  FFMA R10, R10, 0.0078125, R25 ;  /* 0x3c0000000a0a7823 */ /* 0x008fc80000000019 */
[----:B------:R-:W1:Y:S02]  /*0420*/  MUFU.SQRT R16, R10 ;  /* 0x0000000a00107308 */ /* 0x000e640000002000 */
[C---:B-1----:R-:W-:Y:S02]  /*0430*/  FSETP.GT.AND P1, PT, |R16|.reuse, 8.50705917302346158658e+37, PT ;  /* 0x7e8000001000780b */ /* 0x042fe40003f24200 */
[----:B------:R-:W-:Y:S02]  /*0440*/  FSETP.GEU.AND P2, PT, |R16|, 1.175494350822287508e-38, PT ;  /* 0x008000001000780b */ /* 0x000fe40003f4e200 */
[----:B------:R-:W-:-:S09]  /*0450*/  FSEL R5, R22, 1, P1 ;  /* 0x3f80000016057808 */ /* 0x000fd20000800000 */
[----:B------:R-:W-:Y:S01]  /*0460*/  @P1 FMUL R16, R16, 0.25 ;  /* 0x3e80000010101820 */ /* 0x000fe20000400000 */
[----:B------:R-:W-:Y:S01]  /*0470*/  LOP3.LUT P1, RZ, R11, 0x1e0, RZ, 0xc0, !PT ;  /* 0x000001e00bff7812 */ /* 0x000fe2000782c0ff */
[----:B------:R-:W-:Y:S02]  /*0480*/  @!P2 FMUL R5, R5, 16777216 ;  /* 0x4b8000000505a820 */ /* 0x000fe40000400000 */
[----:B------:R-:W-:Y:S01]  /*0490*/  @!P2 FMUL R16, R16, 16777216 ;  /* 0x4b8000001010a820 */ /* 0x000fe20000400000 */
[----:B------:R-:W-:-:S03]  /*04a0*/  ISETP.LT.U32.AND P2, PT, R6, UR9, PT ;  /* 0x0000000906007c0c */ /* 0x000fc6000bf41070 */
[----:B------:R1:W2:Y:S01]  /*04b0*/  MUFU.RCP R24, R16 ;  /* 0x0000001000187308 */ /* 0x0002a20000001000 */
[----:B------:R-:W-:Y:S01]  /*04c0*/  ISETP.LT.AND.EX P1, PT, R9, UR8, !P1, P2 ;  /* 0x0000000809007c0c */ /* 0x000fe2000cf21320 */
[----:B------:R-:W-:-:S03]  /*04d0*/  ULDC.64 UR8, c[0x0][0x218] ;  /* 0x0000860000087ab9 */ /* 0x000fc60000000a00 */
[----:B------:R-:W-:Y:S02]  /*04e0*/  ISETP.GT.AND P1, PT, R8, -0x1, P1 ;  /* 0xffffffff0800780c */ /* 0x000fe40000f24270 */
[----:B-1----:R-:W-:-:S04]  /*04f0*/  LEA R16, P2, R6, UR4, 0x2 ;  /* 0x0000000406107c11 */ /* 0x002fc8000f8410ff */
[----:B------:R-:W-:Y:S01]  /*0500*/  LEA.HI.X R17, R6, UR5, R9, 0x2, P2 ;  /* 0x0000000506117c11 */ /* 0x000fe200090f1409 */
[----:B------:R-:W-:Y:S02]  /*0510*/  ULDC.64 UR4, c[0x0][0x228] ;  /* 0x00008a0000047ab9 */ /* 0x000fe40000000a00 */
[----:B------:R-:W-:Y:S01]  /*0520*/  IADD3 R8, P2, R2, UR4, RZ ;  /* 0x0000000402087c10 */ /* 0x000fe2000ff5e0ff */
[----:B--2---:R-:W-:Y:S01]  /*0530*/  FMUL R24, R24, R5 ;  /* 0x0000000518187220 */ /* 0x004fe20000400000 */
[----:B------:R-:W-:Y:S02]  /*0540*/  IADD3 R2, P3, R12, UR8, RZ ;  /* 0x000000080c027c10 */ /* 0x000fe4000ff7e0ff */
[----:B------:R-:W-:Y:S01]  /*0550*/  IADD3.X R9, R3, UR5, RZ, P2, !PT ;  /* 0x0000000503097c10 */ /* 0x000fe200097fe4ff */
[-C--:B------:R-:W-:Y:S01]  /*0560*/  FMUL R13, R13, R24.reuse ;  /* 0x000000180d0d7220 */ /* 0x080fe20000400000 */
[----:B------:R1:W-:Y:S01]  /*0570*/  STS [R7], R24 ;  /* 0x0000001807007388 */ /* 0x0003e20000000800 */
[----:B------:R-:W-:Y:S01]  /*0580*/  IADD3.X R3, R0, UR9, RZ, P3, !PT ;  /* 0x0000000900037c10 */ /* 0x000fe20009ffe4ff */
[-C--:B------:R-:W-:Y:S01]  /*0590*/  FMUL R14, R14, R24.reuse ;  /* 0x000000180e0e7220 */ /* 0x080fe20000400000 */
[-C--:B------:R-:W-:Y:S01]  /*05a0*/  FMUL R18, R18, R24.reuse ;  /* 0x0000001812127220 */ /* 0x080fe20000400000 */
[----:B------:R-:W-:Y:S01]  /*05b0*/  BAR.SYNC.DEFER_BLOCKING 0x0 ;  /* 0x0000000000007b1d */ /* 0x000fe20000010000 */
[----:B-1----:R-:W-:Y:S01]  /*05c0*/  CS2R R6, SRZ ;  /* 0x0000000000067805 */ /* 0x002fe2000001ff00 */
[-C--:B------:R-:W-:Y:S01]  /*05d0*/  FMUL R15, R15, R24.reuse ;  /* 0x000000180f0f7220 */ /* 0x080fe20000400000 */
[-C--:B------:R-:W-:Y:S01]  /*05e0*/  FMUL R20, R20, R24.reuse ;  /* 0x0000001814147220 */ /* 0x080fe20000400000 */
[-C--:B------:R-:W-:Y:S01]  /*05f0*/  FMUL R21, R21, R24.reuse ;  /* 0x0000001815157220 */ /* 0x080fe20000400000 */
[----:B------:R-:W-:Y:S01]  /*0600*/  FMUL R27, R23, R24 ;  /* 0x00000018171b7220 */ /* 0x000fe20000400000 */
[----:B------:R-:W-:Y:S01]  /*0610*/  ULDC.64 UR4, c[0x0][0x220] ;  /* 0x0000880000047ab9 */ /* 0x000fe20000000a00 */
[----:B------:R1:W2:Y:S02]  /*0620*/  LDS R25, [R4] ;  /* 0x0000000004197984 */ /* 0x0002a40000000800 */
[----:B-1----:R-:W-:-:S02]  /*0630*/  CS2R R4, SRZ ;  /* 0x0000000000047805 */ /* 0x002fc4000001ff00 */
[----:B--2---:R1:W-:Y:S04]  /*0640*/  @P1 STG.E desc[UR6][R16.64], R25 ;  /* 0x0000001910001986 */ /* 0x0043e8000c101906 */
[----:B------:R-:W2:Y:S04]  /*0650*/  LDG.E.128 R8, desc[UR6][R8.64] ;  /* 0x0000000608087981 */ /* 0x000ea8000c1e1d00 */
[----:B------:R-:W3:Y:S01]  /*0660*/  @P0 LDG.E.128 R4, desc[UR6][R2.64] ;  /* 0x0000000602040981 */ /* 0x000ee2000c1e1d00 */
[----:B-1----:R-:W-:Y:S01]  /*0670*/  FMUL R25, R19, R24 ;  /* 0x0000001813197220 */ /* 0x002fe20000400000 */
[----:B--2---:R-:W-:-:S02]  /*0680*/  SHF.L.U32 R24, R9, 0x10, RZ ;  /* 0x0000001009187819 */ /* 0x004fc400000006ff */
[C---:B------:R-:W-:Y:S02]  /*0690*/  PRMT R23, R11.reuse, 0x7632, R23 ;  /* 0x000076320b177816 */ /* 0x040fe40000000017 */
[----:B---3--:R-:W-:Y:S01]  /*06a0*/  SHF.L.U32 R16, R4, 0x10, RZ ;  /* 0x0000001004107819 */ /* 0x008fe200000006ff */
[----:B------:R-:W-:Y:S01]  /*06b0*/  FMUL R15, R24, R15 ;  /* 0x0000000f180f7220 */ /* 0x000fe20000400000 */
[----:B------:R-:W-:Y:S02]  /*06c0*/  PRMT R4, R4, 0x7632, R4 ;  /* 0x0000763204047816 */ /* 0x000fe40000000004 */
[----:B------:R-:W-:Y:S02]  /*06d0*/  SHF.L.U32 R26, R11, 0x10, RZ ;  /* 0x000000100b1a7819 */ /* 0x000fe400000006ff */
[C---:B------:R-:W-:Y:S02]  /*06e0*/  PRMT R11, R8.reuse, 0x7632, R11 ;  /* 0x00007632080b7816 */ /* 0x040fe4000000000b */
[----:B------:R-:W-:Y:S01]  /*06f0*/  SHF.L.U32 R17, R8, 0x10, RZ ;  /* 0x0000001008117819 */ /* 0x000fe200000006ff */
[----:B------:R-:W-:Y:S01]  /*0700*/  FMUL R3, R26, R27 ;  /* 0x0000001b1a037220 */ /* 0x000fe20000400000 */
[----:B------:R-:W-:Y:S01]  /*0710*/  PRMT R8, R9, 0x7632, R8 ;  /* 0x0000763209087816 */ /* 0x000fe20000000008 */
[----:B------:R-:W-:Y:S01]  /*0720*/  FADD R26, RZ, -R16 ;  /* 0x80000010ff1a7221 */ /* 0x000fe20000000000 */
[----:B------:R-:W-:Y:S01]  /*0730*/  SHF.L.U32 R24, R23, 0x10, RZ ;  /* 0x0000001017187819 */ /* 0x000fe200000006ff */
[----:B------:R-:W-:Y:S01]  /*0740*/  FMUL R17, R17, R14 ;  /* 0x0000000e11117220 */ /* 0x000fe20000400000 */
[----:B------:R-:W-:Y:S01]  /*0750*/  SHF.L.U32 R4, R4, 0x10, RZ ;  /* 0x0000001004047819 */ /* 0x000fe200000006ff */
[----:B------:R-:W-:Y:S01]  /*0760*/  FMUL R26, R26, 1.4426950216293334961 ;  /* 0x3fb8aa3b1a1a7820 */ /* 0x000fe20000400000 */
[----:B------:R-:W-:Y:S01]  /*0770*/  SHF.L.U32 R9, R8, 0x10, RZ ;  /* 0x0000001008097819 */ /* 0x000fe200000006ff */
[----:B------:R-:W-:Y:S01]  /*0780*/  FMUL R8, R24, R21 ;  /* 0x0000001518087220 */ /* 0x000fe20000400000 */
[----:B------:R-:W-:Y:S01]  /*0790*/  PRMT R19, R10, 0x7632, R19 ;  /* 0x000076320a137816 */ /* 0x000fe20000000013 */
[----:B------:R-:W-:Y:S01]  /*07a0*/  FADD R24, RZ, -R4 ;  /* 0x80000004ff187221 */ /* 0x000fe20000000000 */
[----:B------:R-:W-:Y:S01]  /*07b0*/  FSETP.GEU.AND P5, PT, R26, -126, PT ;  /* 0xc2fc00001a00780b */ /* 0x000fe20003fae000 */
[----:B------:R-:W-:Y:S01]  /*07c0*/  FMUL R9, R9, R18 ;  /* 0x0000001209097220 */ /* 0x000fe20000400000 */
[----:B------:R-:W-:Y:S01]  /*07d0*/  SHF.L.U32 R14, R5, 0x10, RZ ;  /* 0x00000010050e7819 */ /* 0x000fe200000006ff */
[----:B------:R-:W-:Y:S01]  /*07e0*/  FMUL R24, R24, 1.4426950216293334961 ;  /* 0x3fb8aa3b18187820 */ /* 0x000fe20000400000 */
[----:B------:R-:W-:Y:S01]  /*07f0*/  SHF.L.U32 R21, R19, 0x10, RZ ;  /* 0x0000001013157819 */ /* 0x000fe200000006ff */
[----:B------:R-:W-:Y:S01]  /*0800*/  FMUL R17, R17, R16 ;  /* 0x0000001011117220 */ /* 0x000fe20000400000 */
[----:B------:R-:W-:Y:S01]  /*0810*/  SHF.L.U32 R2, R10, 0x10, RZ ;  /* 0x000000100a027819 */ /* 0x000fe200000006ff */
[----:B------:R-:W-:Y:S01]  /*0820*/  FADD R23, RZ, -R14 ;  /* 0x8000000eff177221 */ /* 0x000fe20000000000 */
[----:B------:R-:W-:Y:S01]  /*0830*/  FSETP.GEU.AND P3, PT, R24, -126, PT ;  /* 0xc2fc00001800780b */ /* 0x000fe20003f6e000 */
[----:B------:R-:W-:Y:S01]  /*0840*/  FMUL R20, R21, R20 ;  /* 0x0000001415147220 */ /* 0x000fe20000400000 */
[----:B------:R-:W-:Y:S01]  /*0850*/  SHF.L.U32 R10, R11, 0x10, RZ ;  /* 0x000000100b0a7819 */ /* 0x000fe200000006ff */
[----:B------:R-:W-:Y:S01]  /*0860*/  FMUL R23, R23, 1.4426950216293334961 ;  /* 0x3fb8aa3b17177820 */ /* 0x000fe20000400000 */
[----:B------:R-:W-:Y:S01]  /*0870*/  PRMT R21, R6, 0x7632, R21 ;  /* 0x0000763206157816 */ /* 0x000fe20000000015 */
[----:B------:R-:W-:Y:S01]  /*0880*/  @!P5 FMUL R26, R26, 0.5 ;  /* 0x3f0000001a1ad820 */ /* 0x000fe20000400000 */
[----:B------:R-:W-:Y:S01]  /*0890*/  SHF.L.U32 R11, R6, 0x10, RZ ;  /* 0x00000010060b7819 */ /* 0x000fe200000006ff */
[----:B------:R-:W-:Y:S01]  /*08a0*/  FMUL R13, R10, R13 ;  /* 0x0000000d0a0d7220 */ /* 0x000fe20000400000 */
[----:B------:R-:W-:Y:S01]  /*08b0*/  SHF.L.U32 R10, R7, 0x10, RZ ;  /* 0x00000010070a7819 */ /* 0x000fe200000006ff */
[----:B------:R1:W2:Y:S01]  /*08c0*/  MUFU.EX2 R19, R26 ;  /* 0x0000001a00137308 */ /* 0x0002a20000000800 */
[----:B------:R-:W-:Y:S01]  /*08d0*/  SHF.L.U32 R21, R21, 0x10, RZ ;  /* 0x0000001015157819 */ /* 0x000fe200000006ff */
[----:B------:R-:W-:Y:S01]  /*08e0*/  FMUL R2, R2, R25 ;  /* 0x0000001902027220 */ /* 0x000fe20000400000 */
[----:B------:R-:W-:Y:S01]  /*08f0*/  PRMT R18, R5, 0x7632, R18 ;  /* 0x0000763205127816 */ /* 0x000fe20000000012 */
[----:B------:R-:W-:Y:S01]  /*0900*/  @!P3 FMUL R24, R24, 0.5 ;  /* 0x3f0000001818b820 */ /* 0x000fe20000400000 */
[----:B------:R-:W-:Y:S01]  /*0910*/  PRMT R7, R7, 0x7632, R7 ;  /* 0x0000763207077816 */ /* 0x000fe20000000007 */
[----:B------:R-:W-:Y:S01]  /*0920*/  FADD R25, RZ, -R11 ;  /* 0x8000000bff197221 */ /* 0x000fe20000000000 */
[----:B------:R-:W-:Y:S01]  /*0930*/  FSETP.GEU.AND P4, PT, R23, -126, PT ;  /* 0xc2fc00001700780b */ /* 0x000fe20003f8e000 */
[----:B------:R-:W-:Y:S01]  /*0940*/  FADD R6, RZ, -R21 ;  /* 0x80000015ff067221 */ /* 0x000fe20000000000 */
[----:B------:R-:W-:Y:S01]  /*0950*/  SHF.L.U32 R18, R18, 0x10, RZ ;  /* 0x0000001012127819 */ /* 0x000fe200000006ff */
[----:B------:R-:W3:Y:S01]  /*0960*/  MUFU.EX2 R24, R24 ;  /* 0x0000001800187308 */ /* 0x000ee20000000800 */
[----:B------:R-:W-:Y:S01]  /*0970*/  SHF.L.U32 R7, R7, 0x10, RZ ;  /* 0x0000001007077819 */ /* 0x000fe200000006ff */
[----:B------:R-:W-:Y:S01]  /*0980*/  FMUL R5, R25, 1.4426950216293334961 ;  /* 0x3fb8aa3b19057820 */ /* 0x000fe20000400000 */
[----:B-1----:R-:W-:Y:S01]  /*0990*/  FMUL R26, R6, 1.4426950216293334961 ;  /* 0x3fb8aa3b061a7820 */ /* 0x002fe20000400000 */
[----:B------:R-:W-:Y:S01]  /*09a0*/  FADD R25, RZ, -R18 ;  /* 0x80000012ff197221 */ /* 0x000fe20000000000 */
[----:B------:R-:W-:Y:S01]  /*09b0*/  FADD R27, RZ, -R10 ;  /* 0x8000000aff1b7221 */ /* 0x000fe20000000000 */
[----:B------:R-:W-:Y:S01]  /*09c0*/  FADD R6, RZ, -R7 ;  /* 0x80000007ff067221 */ /* 0x000fe20000000000 */
[----:B------:R-:W-:Y:S01]  /*09d0*/  FSETP.GEU.AND P2, PT, R5, -126, PT ;  /* 0xc2fc00000500780b */ /* 0x000fe20003f4e000 */
[----:B------:R-:W-:Y:S01]  /*09e0*/  FMUL R15, R15, R14 ;  /* 0x0000000e0f0f7220 */ /* 0x000fe20000400000 */
[----:B------:R-:W-:Y:S01]  /*09f0*/  FMUL R25, R25, 1.4426950216293334961 ;  /* 0x3fb8aa3b19197820 */ /* 0x000fe20000400000 */
[----:B------:R-:W-:Y:S01]  /*0a00*/  FMUL R14, R6, 1.4426950216293334961 ;  /* 0x3fb8aa3b060e7820 */ /* 0x000fe20000400000 */
[----:B------:R-:W-:Y:S01]  /*0a10*/  FMUL R27, R27, 1.4426950216293334961 ;  /* 0x3fb8aa3b1b1b7820 */ /* 0x000fe20000400000 */
[----:B------:R-:W-:Y:S01]  /*0a20*/  @!P4 FMUL R23, R23, 0.5 ;  /* 0x3f0000001717c820 */ /* 0x000fe20000400000 */
[----:B--2---:R-:W-:Y:S01]  /*0a30*/  @!P5 FMUL R19, R19, R19 ;  /* 0x000000131313d220 */ /* 0x004fe20000400000 */
[----:B------:R-:W-:Y:S01]  /*0a40*/  FSETP.GEU.AND P6, PT, R25, -126, PT ;  /* 0xc2fc00001900780b */ /* 0x000fe20003fce000 */
[----:B------:R-:W-:Y:S01]  /*0a50*/  FMUL R11, R2, R11 ;  /* 0x0000000b020b7220 */ /* 0x000fe20000400000 */
[----:B------:R-:W-:Y:S01]  /*0a60*/  FSETP.GEU.AND P5, PT, R26, -126, PT ;  /* 0xc2fc00001a00780b */ /* 0x000fe20003fae000 */
[----:B---3--:R-:W-:Y:S01]  /*0a70*/  @!P3 FMUL R24, R24, R24 ;  /* 0x000000181818b220 */ /* 0x008fe20000400000 */
[----:B------:R-:W-:Y:S01]  /*0a80*/  FSETP.GEU.AND P3, PT, R14, -126, PT ;  /* 0xc2fc00000e00780b */ /* 0x000fe20003f6e000 */
[----:B------:R-:W1:Y:S01]  /*0a90*/  MUFU.EX2 R23, R23 ;  /* 0x0000001700177308 */ /* 0x000e620000000800 */
[----:B------:R-:W-:Y:S01]  /*0aa0*/  FSETP.GEU.AND P1, PT, R27, -126, PT ;  /* 0xc2fc00001b00780b */ /* 0x000fe20003f2e000 */
[----:B------:R-:W-:Y:S01]  /*0ab0*/  @!P2 FMUL R5, R5, 0.5 ;  /* 0x3f0000000505a820 */ /* 0x000fe20000400000 */
[----:B------:R-:W-:Y:S01]  /*0ac0*/  FADD R19, R19, 1 ;  /* 0x3f80000013137421 */ /* 0x000fe20000000000 */
[----:B------:R-:W-:Y:S01]  /*0ad0*/  FMUL R3, R3, R10 ;  /* 0x0000000a03037220 */ /* 0x000fe20000400000 */
[----:B------:R-:W-:Y:S01]  /*0ae0*/  FMUL R13, R13, R4 ;  /* 0x000000040d0d7220 */ /* 0x000fe20000400000 */
[----:B------:R-:W-:Y:S01]  /*0af0*/  FMUL R20, R20, R21 ;  /* 0x0000001514147220 */ /* 0x000fe20000400000 */
[----:B------:R-:W-:Y:S01]  /*0b00*/  FMUL R8, R8, R7 ;  /* 0x0000000708087220 */ /* 0x000fe20000400000 */
[----:B------:R-:W2:Y:S01]  /*0b10*/  MUFU.EX2 R5, R5 ;  /* 0x0000000500057308 */ /* 0x000ea20000000800 */
[----:B------:R-:W-:Y:S01]  /*0b20*/  @!P6 FMUL R25, R25, 0.5 ;  /* 0x3f0000001919e820 */ /* 0x000fe20000400000 */
[----:B------:R-:W-:Y:S01]  /*0b30*/  @!P5 FMUL R26, R26, 0.5 ;  /* 0x3f0000001a1ad820 */ /* 0x000fe20000400000 */
[----:B------:R-:W-:Y:S01]  /*0b40*/  FMUL R9, R9, R18 ;  /* 0x0000001209097220 */ /* 0x000fe20000400000 */
[----:B------:R-:W-:-:S02]  /*0b50*/  @!P3 FMUL R14, R14, 0.5 ;  /* 0x3f0000000e0eb820 */ /* 0x000fc40000400000 */
[----:B------:R-:W-:Y:S02]  /*0b60*/  @!P1 FMUL R27, R27, 0.5 ;  /* 0x3f0000001b1b9820 */ /* 0x000fe40000400000 */
[----:B------:R-:W3:Y:S01]  /*0b70*/  MUFU.EX2 R25, R25 ;  /* 0x0000001900197308 */ /* 0x000ee20000000800 */
[----:B-1----:R-:W-:Y:S01]  /*0b80*/  @!P4 FMUL R23, R23, R23 ;  /* 0x000000171717c220 */ /* 0x002fe20000400000 */
[----:B------:R-:W-:-:S03]  /*0b90*/  FSETP.GT.AND P4, PT, R19, 8.50705917302346158658e+37, PT ;  /* 0x7e8000001300780b */ /* 0x000fc60003f84000 */
[----:B------:R-:W-:-:S03]  /*0ba0*/  FADD R28, R23, 1 ;  /* 0x3f800000171c7421 */ /* 0x000fc60000000000 */
[----:B------:R1:W4:Y:S01]  /*0bb0*/  MUFU.EX2 R16, R27 ;  /* 0x0000001b00107308 */ /* 0x0003220000000800 */
[----:B--2---:R-:W-:Y:S01]  /*0bc0*/  @!P2 FMUL R5, R5, R5 ;  /* 0x000000050505a220 */ /* 0x004fe20000400000 */
[----:B------:R-:W-:-:S03]  /*0bd0*/  FSETP.GT.AND P2, PT, R28, 8.50705917302346158658e+37, PT ;  /* 0x7e8000001c00780b */ /* 0x000fc60003f44000 */
[----:B------:R-:W-:Y:S02]  /*0be0*/  FADD R6, R5, 1 ;  /* 0x3f80000005067421 */ /* 0x000fe40000000000 */
[----:B------:R-:W-:Y:S01]  /*0bf0*/  @P4 FMUL R19, R19, 0.25 ;  /* 0x3e80000013134820 */ /* 0x000fe20000400000 */
[----:B------:R-:W2:Y:S01]  /*0c00*/  MUFU.EX2 R26, R26 ;  /* 0x0000001a001a7308 */ /* 0x000ea20000000800 */
[----:B---3--:R-:W-:Y:S01]  /*0c10*/  @!P6 FMUL R25, R25, R25 ;  /* 0x000000191919e220 */ /* 0x008fe20000400000 */
[----:B-1----:R-:W-:Y:S01]  /*0c20*/  FADD R27, R24, 1 ;  /* 0x3f800000181b7421 */ /* 0x002fe20000000000 */
[----:B------:R-:W-:-:S04]  /*0c30*/  FSEL R24, R22, 1, P4 ;  /* 0x3f80000016187808 */ /* 0x000fc80002000000 */
[----:B------:R-:W-:Y:S01]  /*0c40*/  @P2 FMUL R28, R28, 0.25 ;  /* 0x3e8000001c1c2820 */ /* 0x000fe20000400000 */
[----:B------:R-:W1:Y:S01]  /*0c50*/  MUFU.EX2 R14, R14 ;  /* 0x0000000e000e7308 */ /* 0x000e620000000800 */
[----:B----4-:R-:W-:Y:S01]  /*0c60*/  @!P1 FMUL R16, R16, R16 ;  /* 0x0000001010109220 */ /* 0x010fe20000400000 */
[----:B------:R-:W-:-:S03]  /*0c70*/  FSETP.GT.AND P1, PT, R6, 8.50705917302346158658e+37, PT ;  /* 0x7e8000000600780b */ /* 0x000fc60003f24000 */
[----:B------:R-:W-:Y:S01]  /*0c80*/  FADD R16, R16, 1 ;  /* 0x3f80000010107421 */ /* 0x000fe20000000000 */
[----:B------:R-:W-:Y:S02]  /*0c90*/  FSEL R7, R22, 1, P1 ;  /* 0x3f80000016077808 */ /* 0x000fe40000800000 */
[----:B------:R3:W4:Y:S01]  /*0ca0*/  MUFU.RCP R5, R19 ;  /* 0x0000001300057308 */ /* 0x0007220000001000 */
[----:B--2---:R-:W-:Y:S01]  /*0cb0*/  @!P5 FMUL R26, R26, R26 ;  /* 0x0000001a1a1ad220 */ /* 0x004fe20000400000 */
[----:B------:R-:W-:Y:S02]  /*0cc0*/  FSETP.GT.AND P5, PT, R27, 8.50705917302346158658e+37, PT ;  /* 0x7e8000001b00780b */ /* 0x000fe40003fa4000 */
[----:B------:R-:W-:Y:S01]  /*0cd0*/  FSETP.GT.AND P6, PT, R16, 8.50705917302346158658e+37, PT ;  /* 0x7e8000001000780b */ /* 0x000fe20003fc4000 */
[----:B------:R-:W-:Y:S02]  /*0ce0*/  FADD R23, R26, 1 ;  /* 0x3f8000001a177421 */ /* 0x000fe40000000000 */
[----:B------:R-:W-:Y:S01]  /*0cf0*/  @P1 FMUL R6, R6, 0.25 ;  /* 0x3e80000006061820 */ /* 0x000fe20000400000 */
[----:B------:R-:W2:Y:S01]  /*0d00*/  MUFU.RCP R2, R28 ;  /* 0x0000001c00027308 */ /* 0x000ea20000001000 */
[----:B-1----:R-:W-:Y:S01]  /*0d10*/  @!P3 FMUL R14, R14, R14 ;  /* 0x0000000e0e0eb220 */ /* 0x002fe20000400000 */
[----:B---3--:R-:W-:Y:S01]  /*0d20*/  FADD R19, R25, 1 ;  /* 0x3f80000019137421 */ /* 0x008fe20000000000 */
[----:B------:R-:W-:-:S02]  /*0d30*/  FSEL R25, R22, 1, P2 ;  /* 0x3f80000016197808 */ /* 0x000fc40001000000 */
[----:B------:R-:W-:Y:S01]  /*0d40*/  FADD R14, R14, 1 ;  /* 0x3f8000000e0e7421 */ /* 0x000fe20000000000 */
[----:B------:R-:W-:Y:S01]  /*0d50*/  FSETP.GT.AND P3, PT, R23, 8.50705917302346158658e+37, PT ;  /* 0x7e8000001700780b */ /* 0x000fe20003f64000 */
[----:B------:R-:W-:Y:S01]  /*0d60*/  @P5 FMUL R27, R27, 0.25 ;  /* 0x3e8000001b1b5820 */ /* 0x000fe20000400000 */
[----:B------:R-:W-:Y:S01]  /*0d70*/  FSETP.GT.AND P4, PT, R19, 8.50705917302346158658e+37, PT ;  /* 0x7e8000001300780b */ /* 0x000fe20003f84000 */
[----:B------:R-:W-:Y:S01]  /*0d80*/  @P6 FMUL R16, R16, 0.25 ;  /* 0x3e80000010106820 */ /* 0x000fe20000400000 */
[----:B------:R-:W-:Y:S01]  /*0d90*/  FSETP.GT.AND P2, PT, R14, 8.50705917302346158658e+37, PT ;  /* 0x7e8000000e00780b */ /* 0x000fe20003f44000 */
[----:B------:R-:W1:Y:S01]  /*0da0*/  MUFU.RCP R26, R27 ;  /* 0x0000001b001a7308 */ /* 0x000e620000001000 */
[----:B----4-:R-:W-:Y:S01]  /*0db0*/  FMUL R24, R5, R24 ;  /* 0x0000001805187220 */ /* 0x010fe20000400000 */
[C---:B------:R-:W-:Y:S02]  /*0dc0*/  FSEL R5, R22.reuse, 1, P5 ;  /* 0x3f80000016057808 */ /* 0x040fe40002800000 */
[----:B------:R-:W-:Y:S01]  /*0dd0*/  FSEL R21, R22, 1, P6 ;  /* 0x3f80000016157808 */ /* 0x000fe20003000000 */
[----:B------:R-:W-:Y:S01]  /*0de0*/  FMUL R17, R17, R24 ;  /* 0x0000001811117220 */ /* 0x000fe20000400000 */
[----:B--2---:R-:W-:Y:S01]  /*0df0*/  FMUL R2, R2, R25 ;  /* 0x0000001902027220 */ /* 0x004fe20000400000 */
[C---:B------:R-:W-:Y:S01]  /*0e00*/  FSEL R4, R22.reuse, 1, P4 ;  /* 0x3f80000016047808 */ /* 0x040fe20002000000 */
[----:B------:R-:W-:Y:S01]  /*0e10*/  @P3 FMUL R23, R23, 0.25 ;  /* 0x3e80000017173820 */ /* 0x000fe20000400000 */
[----:B------:R-:W2:Y:S01]  /*0e20*/  MUFU.RCP R6, R6 ;  /* 0x0000000600067308 */ /* 0x000ea20000001000 */
[----:B------:R-:W-:Y:S01]  /*0e30*/  @P4 FMUL R19, R19, 0.25 ;  /* 0x3e80000013134820 */ /* 0x000fe20000400000 */
[----:B------:R-:W-:Y:S01]  /*0e40*/  FSEL R10, R22, 1, P3 ;  /* 0x3f800000160a7808 */ /* 0x000fe20001800000 */
[----:B------:R-:W-:Y:S01]  /*0e50*/  @P2 FMUL R14, R14, 0.25 ;  /* 0x3e8000000e0e2820 */ /* 0x000fe20000400000 */
[----:B------:R-:W-:Y:S01]  /*0e60*/  FMUL R15, R15, R2 ;  /* 0x000000020f0f7220 */ /* 0x000fe20000400000 */
[----:B------:R-:W-:-:S03]  /*0e70*/  IADD3 R12, P1, R12, UR4, RZ ;  /* 0x000000040c0c7c10 */ /* 0x000fc6000ff3e0ff */
[----:B------:R-:W3:Y:S01]  /*0e80*/  MUFU.RCP R16, R16 ;  /* 0x0000001000107308 */ /* 0x000ee20000001000 */
[----:B-1----:R-:W-:Y:S01]  /*0e90*/  FMUL R26, R26, R5 ;  /* 0x000000051a1a7220 */ /* 0x002fe20000400000 */
[----:B------:R-:W-:-:S06]  /*0ea0*/  FSEL R5, R22, 1, P2 ;  /* 0x3f80000016057808 */ /* 0x000fcc0001000000 */
[----:B------:R-:W1:Y:S01]  /*0eb0*/  MUFU.RCP R19, R19 ;  /* 0x0000001300137308 */ /* 0x000e620000001000 */
[----:B--2---:R-:W-:-:S04]  /*0ec0*/  FMUL R6, R6, R7 ;  /* 0x0000000706067220 */ /* 0x004fc80000400000 */
[----:B------:R-:W-:-:S03]  /*0ed0*/  FMUL R6, R11, R6 ;  /* 0x000000060b067220 */ /* 0x000fc60000400000 */
[----:B------:R-:W2:Y:S01]  /*0ee0*/  MUFU.RCP R23, R23 ;  /* 0x0000001700177308 */ /* 0x000ea20000001000 */
[----:B---3--:R-:W-:-:S04]  /*0ef0*/  FMUL R16, R16, R21 ;  /* 0x0000001510107220 */ /* 0x008fc80000400000 */
[----:B------:R-:W-:-:S03]  /*0f00*/  FMUL R3, R3, R16 ;  /* 0x0000001003037220 */ /* 0x000fc60000400000 */
[----:B------:R-:W3:Y:S01]  /*0f10*/  MUFU.RCP R14, R14 ;  /* 0x0000000e000e7308 */ /* 0x000ee20000001000 */
[----:B-1----:R-:W-:Y:S01]  /*0f20*/  FMUL R2, R19, R4 ;  /* 0x0000000413027220 */ /* 0x002fe20000400000 */
[----:B------:R-:W-:Y:S01]  /*0f30*/  FMUL R4, R13, R26 ;  /* 0x0000001a0d047220 */ /* 0x000fe20000400000 */
[----:B------:R-:W-:Y:S02]  /*0f40*/  IADD3.X R13, R0, UR5, RZ, P1, !PT ;  /* 0x00000005000d7c10 */ /* 0x000fe40008ffe4ff */
[----:B------:R-:W-:Y:S02]  /*0f50*/  FMUL R2, R9, R2 ;  /* 0x0000000209027220 */ /* 0x000fe40000400000 */
[----:B------:R-:W-:Y:S01]  /*0f60*/  F2FP.BF16.F32.PACK_AB R4, R4, R17 ;  /* 0x000000110404723e */ /* 0x000fe200000010ff */
[----:B--2---:R-:W-:-:S04]  /*0f70*/  FMUL R23, R23, R10 ;  /* 0x0000000a17177220 */ /* 0x004fc80000400000 */
[----:B------:R-:W-:Y:S01]  /*0f80*/  FMUL R23, R20, R23 ;  /* 0x0000001714177220 */ /* 0x000fe20000400000 */
[----:B---3--:R-:W-:-:S04]  /*0f90*/  FMUL R5, R14, R5 ;  /* 0x000000050e057220 */ /* 0x008fc80000400000 */
[----:B------:R-:W-:Y:S01]  /*0fa0*/  F2FP.BF16.F32.PACK_AB R6, R23, R6 ;  /* 0x000000061706723e */ /* 0x000fe200000010ff */
[----:B------:R-:W-:Y:S01]  /*0fb0*/  FMUL R8, R8, R5 ;  /* 0x0000000508087220 */ /* 0x000fe20000400000 */
[----:B------:R-:W-:-:S04]  /*0fc0*/  F2FP.BF16.F32.PACK_AB R5, R2, R15 ;  /* 0x0000000f0205723e */ /* 0x000fc800000010ff */
[----:B------:R-:W-:Y:S01]  /*0fd0*/  F2FP.BF16.F32.PACK_AB R7, R8, R3 ;  /* 0x000000030807723e */ /* 0x000fe200000010ff */
[----:B0-----:R-:W-:Y:S06]  /*0fe0*/  @!P0 EXIT ;  /* 0x000000000000894d */ /* 0x001fec0003800000 */
[----:B------:R-:W-:Y:S01]  /*0ff0*/  STG.E.128 desc[UR6][R12.64], R4 ;  /* 0x000000040c007986 */ /* 0x000fe2000c101d06 */
[----:B------:R-:W-:Y:S05]  /*1000*/  EXIT ;  /* 0x000000000000794d */ /* 0x000fea0003800000 */
.L_x_0:
[----:B------:R-:W-:-:S00]  /*1010*/  BRA `(.L_x_0) ;  /* 0xfffffffc00fc7947 */ /* 0x000fc0000383ffff */
[----:B------:R-:W-:-:S00]  /*1020*/  NOP ;  /* 0x0000000000007918 */ /* 0x000fc00000000000 */
        /* <DEDUP_REMOVED lines=13> */
.L_x_1:


//--------------------- .nv.global.init           --------------------------
	.section	.nv.global.init,"aw",@progbits
.nv.global.init:
	.type		_$_str,@object
	.size		_$_str,(_$_str_$_2 - _$_str)
_$_str:
        /*0000*/ 	.byte	0x5f, 0x5f, 0x43, 0x55, 0x44, 0x41, 0x5f, 0x46, 0x54, 0x5a, 0x00
	.type		_$_str_$_2,@object
	.size		_$_str_$_2,(.L_1 - _$_str_$_2)
_$_str_$_2:
        /*000b*/ 	.byte	0x5f, 0x5f, 0x43, 0x55, 0x44, 0x41, 0x5f, 0x50, 0x52, 0x45, 0x43, 0x5f, 0x53, 0x51, 0x52, 0x54
        /*001b*/ 	.byte	0x00
.L_1:


//--------------------- .nv.shared.layer_norm_gated_fwd_kernel --------------------------
	.section	.nv.shared.layer_norm_gated_fwd_kernel,"aw",@nobits
	.sectionflags	@""
	.align	16
	.zero		1024


//--------------------- .nv.shared.reserved.0     --------------------------
	.section	.nv.shared.reserved.0,"aw",@nobits
	.weak		__nv_reservedSMEM_offset_0_alias
	.size		__nv_reservedSMEM_offset_0_alias, 0, 0
	.other		__nv_reservedSMEM_offset_0_alias,@"STO_CUDA_RESERVED_SHARED STV_DEFAULT"
__nv_reservedSMEM_offset_0_alias:
	.zero		0


//--------------------- .nv.constant0.layer_norm_gated_fwd_kernel --------------------------
	.section	.nv.constant0.layer_norm_gated_fwd_kernel,"a",@progbits
	.sectionflags	@""
	.align	4
.nv.constant0.layer_norm_gated_fwd_kernel:
	.zero		584


//--------------------- SYMBOLS --------------------------

	.type		.nv.reservedSmem.offset0,@object
	.size		.nv.reservedSmem.offset0,0x4
